//
// Generated by NVIDIA NVVM Compiler
//
// Compiler Build ID: CL-36424714
// Cuda compilation tools, release 13.0, V13.0.88
// Based on NVVM 20.0.0
//

.version 9.0
.target sm_100
.address_size 64

	// .globl	_Z11dsum_kernelPKdPdi
// _ZZ11dsum_kernelPKdPdiE5cache has been demoted

.visible .entry _Z11dsum_kernelPKdPdi(
	.param .u64 .ptr .align 1 _Z11dsum_kernelPKdPdi_param_0,
	.param .u64 .ptr .align 1 _Z11dsum_kernelPKdPdi_param_1,
	.param .u32 _Z11dsum_kernelPKdPdi_param_2
)
{
	.reg .pred 	%p<7>;
	.reg .b32 	%r<19>;
	.reg .b64 	%rd<9>;
	.reg .b64 	%fd<13>;
	// demoted variable
	.shared .align 8 .b8 _ZZ11dsum_kernelPKdPdiE5cache[2048];
	ld.param.u64 	%rd2, [_Z11dsum_kernelPKdPdi_param_0];
	ld.param.u64 	%rd3, [_Z11dsum_kernelPKdPdi_param_1];
	ld.param.u32 	%r11, [_Z11dsum_kernelPKdPdi_param_2];
	mov.u32 	%r1, %tid.x;
	mov.u32 	%r2, %ctaid.x;
	mov.u32 	%r18, %ntid.x;
	mad.lo.s32 	%r17, %r2, %r18, %r1;
	setp.ge.s32 	%p1, %r17, %r11;
	mov.f64 	%fd12, 0d0000000000000000;
	@%p1 bra 	$L__BB0_3;
	mov.u32 	%r12, %nctaid.x;
	mul.lo.s32 	%r5, %r18, %r12;
	cvta.to.global.u64 	%rd1, %rd2;
	mov.f64 	%fd12, 0d0000000000000000;
$L__BB0_2:
	mul.wide.s32 	%rd4, %r17, 8;
	add.s64 	%rd5, %rd1, %rd4;
	ld.global.f64 	%fd6, [%rd5];
	add.f64 	%fd12, %fd12, %fd6;
	add.s32 	%r17, %r17, %r5;
	setp.lt.s32 	%p2, %r17, %r11;
	@%p2 bra 	$L__BB0_2;
$L__BB0_3:
	shl.b32 	%r13, %r1, 3;
	mov.u32 	%r14, _ZZ11dsum_kernelPKdPdiE5cache;
	add.s32 	%r8, %r14, %r13;
	st.shared.f64 	[%r8], %fd12;
	bar.sync 	0;
	setp.lt.u32 	%p3, %r18, 2;
	@%p3 bra 	$L__BB0_7;
$L__BB0_4:
	shr.u32 	%r10, %r18, 1;
	setp.ge.u32 	%p4, %r1, %r10;
	@%p4 bra 	$L__BB0_6;
	shl.b32 	%r15, %r10, 3;
	add.s32 	%r16, %r8, %r15;
	ld.shared.f64 	%fd7, [%r16];
	ld.shared.f64 	%fd8, [%r8];
	add.f64 	%fd9, %fd7, %fd8;
	st.shared.f64 	[%r8], %fd9;
$L__BB0_6:
	bar.sync 	0;
	setp.gt.u32 	%p5, %r18, 3;
	mov.u32 	%r18, %r10;
	@%p5 bra 	$L__BB0_4;
$L__BB0_7:
	setp.ne.s32 	%p6, %r1, 0;
	@%p6 bra 	$L__BB0_9;
	ld.shared.f64 	%fd10, [_ZZ11dsum_kernelPKdPdiE5cache];
	cvta.to.global.u64 	%rd6, %rd3;
	mul.wide.u32 	%rd7, %r2, 8;
	add.s64 	%rd8, %rd6, %rd7;
	st.global.f64 	[%rd8], %fd10;
$L__BB0_9:
	ret;

}


// ===== COMPILED SASS (sm_100) =====

	.target	sm_100

	.elftype	@"ET_EXEC"


//--------------------- .note.nv.tkinfo           --------------------------
	.section	.note.nv.tkinfo,"",@"SHT_NOTE"
	.sectionflags	@"SHF_NOTE_NV_TKINFO"
	.tkinfo
        /*0018*/ 	.word	0x00000002
        /*0030*/ 	.string	""
        /*0030*/ 	.string	"ptxas"
        /*0030*/ 	.string	"Cuda compilation tools, release 13.0, V13.0.88"
        /*0030*/ 	.string	"Build cuda_13.0.r13.0/compiler.36424714_0"
        /*0030*/ 	.string	"-arch sm_100 -m 64 "



//--------------------- .note.nv.cuinfo           --------------------------
	.section	.note.nv.cuinfo,"",@"SHT_NOTE"
	.sectionflags	@"SHF_NOTE_NV_CUINFO"
        /*0018*/ 	.short	0x0002
        /*001a*/ 	.short	0x0064
        /*001c*/ 	.short	0x0082
	.zero		2


//--------------------- .nv.info                  --------------------------
	.section	.nv.info,"",@"SHT_CUDA_INFO"
	.align	4


	//----- nvinfo : EIATTR_REGCOUNT
	.align		4
        /*0000*/ 	.byte	0x04, 0x2f
        /*0002*/ 	.short	(.L_1 - .L_0)
	.align		4
.L_0:
        /*0004*/ 	.word	index@(_Z11dsum_kernelPKdPdi)
        /*0008*/ 	.word	0x0000000e


	//----- nvinfo : EIATTR_FRAME_SIZE
	.align		4
.L_1:
        /*000c*/ 	.byte	0x04, 0x11
        /*000e*/ 	.short	(.L_3 - .L_2)
	.align		4
.L_2:
        /*0010*/ 	.word	index@(_Z11dsum_kernelPKdPdi)
        /*0014*/ 	.word	0x00000000


	//----- nvinfo : EIATTR_MIN_STACK_SIZE
	.align		4
.L_3:
        /*0018*/ 	.byte	0x04, 0x12
        /*001a*/ 	.short	(.L_5 - .L_4)
	.align		4
.L_4:
        /*001c*/ 	.word	index@(_Z11dsum_kernelPKdPdi)
        /*0020*/ 	.word	0x00000000
.L_5:


//--------------------- .nv.compat                --------------------------
	.section	.nv.compat,"",@"SHT_CUDA_COMPAT_INFO"
	.align	4
        /*0000*/ 	.byte	0x02, 0x09, 0x00, 0x00, 0x02, 0x02, 0x01, 0x00, 0x02, 0x05, 0x05, 0x00, 0x03, 0x07, 0x01, 0x01
        /*0010*/ 	.byte	0x02, 0x03, 0x00, 0x00, 0x02, 0x06, 0x01, 0x00, 0x04, 0x0b, 0x08, 0x00, 0x01, 0x00, 0x00, 0x00
        /*0020*/ 	.byte	0x00, 0x00, 0x00, 0x00


//--------------------- .nv.info._Z11dsum_kernelPKdPdi --------------------------
	.section	.nv.info._Z11dsum_kernelPKdPdi,"",@"SHT_CUDA_INFO"
	.sectionflags	@""
	.align	4


	//----- nvinfo : EIATTR_CUDA_API_VERSION
	.align		4
        /*0000*/ 	.byte	0x04, 0x37
        /*0002*/ 	.short	(.L_7 - .L_6)
.L_6:
        /*0004*/ 	.word	0x00000082


	//----- nvinfo : EIATTR_KPARAM_INFO
	.align		4
.L_7:
        /*0008*/ 	.byte	0x04, 0x17
        /*000a*/ 	.short	(.L_9 - .L_8)
.L_8:
        /*000c*/ 	.word	0x00000000
        /*0010*/ 	.short	0x0002
        /*0012*/ 	.short	0x0010
        /*0014*/ 	.byte	0x00, 0xf0, 0x11, 0x00


	//----- nvinfo : EIATTR_KPARAM_INFO
	.align		4
.L_9:
        /*0018*/ 	.byte	0x04, 0x17
        /*001a*/ 	.short	(.L_11 - .L_10)
.L_10:
        /*001c*/ 	.word	0x00000000
        /*0020*/ 	.short	0x0001
        /*0022*/ 	.short	0x0008
        /*0024*/ 	.byte	0x00, 0xf5, 0x21, 0x00


	//----- nvinfo : EIATTR_KPARAM_INFO
	.align		4
.L_11:
        /*0028*/ 	.byte	0x04, 0x17
        /*002a*/ 	.short	(.L_13 - .L_12)
.L_12:
        /*002c*/ 	.word	0x00000000
        /*0030*/ 	.short	0x0000
        /*0032*/ 	.short	0x0000
        /*0034*/ 	.byte	0x00, 0xf5, 0x21, 0x00


	//----- nvinfo : EIATTR_SPARSE_MMA_MASK
	.align		4
.L_13:
        /*0038*/ 	.byte	0x03, 0x50
        /*003a*/ 	.short	0x0000


	//----- nvinfo : EIATTR_MAXREG_COUNT
	.align		4
        /*003c*/ 	.byte	0x03, 0x1b
        /*003e*/ 	.short	0x00ff


	//----- nvinfo : EIATTR_NUM_BARRIERS
	.align		4
        /*0040*/ 	.byte	0x02, 0x4c
        /*0042*/ 	.byte	0x01
	.zero		1


	//----- nvinfo : EIATTR_MERCURY_ISA_VERSION
	.align		4
        /*0044*/ 	.byte	0x03, 0x5f
        /*0046*/ 	.short	0x0101


	//----- nvinfo : EIATTR_VRC_CTA_INIT_COUNT
	.align		4
        /*0048*/ 	.byte	0x02, 0x4a
	.zero		1
	.zero		1


	//----- nvinfo : EIATTR_EXIT_INSTR_OFFSETS
	.align		4
        /*004c*/ 	.byte	0x04, 0x1c
        /*004e*/ 	.short	(.L_15 - .L_14)


	//   ....[0]....
.L_14:
        /*0050*/ 	.word	0x000002b0


	//   ....[1]....
        /*0054*/ 	.word	0x00000330


	//----- nvinfo : EIATTR_CRS_STACK_SIZE
	.align		4
.L_15:
        /*0058*/ 	.byte	0x04, 0x1e
        /*005a*/ 	.short	(.L_17 - .L_16)
.L_16:
        /*005c*/ 	.word	0x00000000


	//----- nvinfo : EIATTR_CBANK_PARAM_SIZE
	.align		4
.L_17:
        /*0060*/ 	.byte	0x03, 0x19
        /*0062*/ 	.short	0x0014


	//----- nvinfo : EIATTR_PARAM_CBANK
	.align		4
        /*0064*/ 	.byte	0x04, 0x0a
        /*0066*/ 	.short	(.L_19 - .L_18)
	.align		4
.L_18:
        /*0068*/ 	.word	index@(.nv.constant0._Z11dsum_kernelPKdPdi)
        /*006c*/ 	.short	0x0380
        /*006e*/ 	.short	0x0014


	//----- nvinfo : EIATTR_SW_WAR
	.align		4
.L_19:
        /*0070*/ 	.byte	0x04, 0x36
        /*0072*/ 	.short	(.L_21 - .L_20)
.L_20:
        /*0074*/ 	.word	0x00000008
.L_21:


//--------------------- .nv.callgraph             --------------------------
	.section	.nv.callgraph,"",@"SHT_CUDA_CALLGRAPH"
	.align	4
	.sectionentsize	8
	.align		4
        /*0000*/ 	.word	0x00000000
	.align		4
        /*0004*/ 	.word	0xffffffff
	.align		4
        /*0008*/ 	.word	0x00000000
	.align		4
        /*000c*/ 	.word	0xfffffffe
	.align		4
        /*0010*/ 	.word	0x00000000
	.align		4
        /*0014*/ 	.word	0xfffffffd
	.align		4
        /*0018*/ 	.word	0x00000000
	.align		4
        /*001c*/ 	.word	0xfffffffc


//--------------------- .text._Z11dsum_kernelPKdPdi --------------------------
	.section	.text._Z11dsum_kernelPKdPdi,"ax",@progbits
	.align	128
        .global         _Z11dsum_kernelPKdPdi
        .type           _Z11dsum_kernelPKdPdi,@function
        .size           _Z11dsum_kernelPKdPdi,(.L_x_6 - _Z11dsum_kernelPKdPdi)
        .other          _Z11dsum_kernelPKdPdi,@"STO_CUDA_ENTRY STV_DEFAULT"
_Z11dsum_kernelPKdPdi:
.text._Z11dsum_kernelPKdPdi:
[----:B------:R-:W-:Y:S01]  /*0000*/  LDC R1, c[0x0][0x37c] ;  /* 0x0000df00ff017b82 */ /* 0x000fe20000000800 */
[----:B------:R-:W0:Y:S01]  /*0010*/  S2R R9, SR_TID.X ;  /* 0x0000000000097919 */ /* 0x000e220000002100 */
[----:B------:R-:W1:Y:S01]  /*0020*/  LDCU UR4, c[0x0][0x360] ;  /* 0x00006c00ff0477ac */ /* 0x000e620008000800 */
[----:B------:R-:W-:Y:S01]  /*0030*/  BSSY.RECONVERGENT B0, `(.L_x_0) ;  /* 0x0000013000007945 */ /* 0x000fe20003800200 */
[----:B------:R-:W-:Y:S01]  /*0040*/  CS2R R2, SRZ ;  /* 0x0000000000027805 */ /* 0x000fe2000001ff00 */
[----:B------:R-:W0:Y:S01]  /*0050*/  S2R R10, SR_CTAID.X ;  /* 0x00000000000a7919 */ /* 0x000e220000002500 */
[----:B------:R-:W2:Y:S01]  /*0060*/  LDCU UR5, c[0x0][0x390] ;  /* 0x00007200ff0577ac */ /* 0x000ea20008000800 */
[----:B------:R-:W3:Y:S01]  /*0070*/  LDCU.64 UR6, c[0x0][0x358] ;  /* 0x00006b00ff0677ac */ /* 0x000ee20008000a00 */
[----:B-1----:R-:W-:Y:S02]  /*0080*/  IMAD.U32 R8, RZ, RZ, UR4 ;  /* 0x00000004ff087e24 */ /* 0x002fe4000f8e00ff */
[----:B0-----:R-:W-:-:S05]  /*0090*/  IMAD R0, R10, UR4, R9 ;  /* 0x000000040a007c24 */ /* 0x001fca000f8e0209 */
[----:B--2---:R-:W-:-:S13]  /*00a0*/  ISETP.GE.AND P0, PT, R0, UR5, PT ;  /* 0x0000000500007c0c */ /* 0x004fda000bf06270 */
[----:B---3--:R-:W-:Y:S05]  /*00b0*/  @P0 BRA `(.L_x_1) ;  /* 0x0000000000280947 */ /* 0x008fea0003800000 */
[----:B------:R-:W0:Y:S01]  /*00c0*/  LDC.64 R6, c[0x0][0x380] ;  /* 0x0000e000ff067b82 */ /* 0x000e220000000a00 */
[----:B------:R-:W1:Y:S01]  /*00d0*/  LDCU UR4, c[0x0][0x370] ;  /* 0x00006e00ff0477ac */ /* 0x000e620008000800 */
[----:B------:R-:W-:Y:S01]  /*00e0*/  CS2R R2, SRZ ;  /* 0x0000000000027805 */ /* 0x000fe2000001ff00 */
[----:B-1----:R-:W-:-:S07]  /*00f0*/  IMAD R11, R8, UR4, RZ ;  /* 0x00000004080b7c24 */ /* 0x002fce000f8e02ff */
.L_x_2:
[----:B0-----:R-:W-:-:S06]  /*0100*/  IMAD.WIDE R4, R0, 0x8, R6 ;  /* 0x0000000800047825 */ /* 0x001fcc00078e0206 */
[----:B------:R-:W2:Y:S01]  /*0110*/  LDG.E.64 R4, desc[UR6][R4.64] ;  /* 0x0000000604047981 */ /* 0x000ea2000c1e1b00 */
[----:B------:R-:W-:-:S05]  /*0120*/  IMAD.IADD R0, R11, 0x1, R0 ;  /* 0x000000010b007824 */ /* 0x000fca00078e0200 */
[----:B------:R-:W-:Y:S01]  /*0130*/  ISETP.GE.AND P0, PT, R0, UR5, PT ;  /* 0x0000000500007c0c */ /* 0x000fe2000bf06270 */
[----:B--2---:R-:W-:-:S12]  /*0140*/  DADD R2, R4, R2 ;  /* 0x0000000004027229 */ /* 0x004fd80000000002 */
[----:B------:R-:W-:Y:S05]  /*0150*/  @!P0 BRA `(.L_x_2) ;  /* 0xfffffffc00e88947 */ /* 0x000fea000383ffff */
.L_x_1:
[----:B------:R-:W-:Y:S05]  /*0160*/  BSYNC.RECONVERGENT B0 ;  /* 0x0000000000007941 */ /* 0x000fea0003800200 */
.L_x_0:
[----:B------:R-:W0:Y:S01]  /*0170*/  S2UR UR5, SR_CgaCtaId ;  /* 0x00000000000579c3 */ /* 0x000e220000008800 */
[----:B------:R-:W-:Y:S01]  /*0180*/  UMOV UR4, 0x400 ;  /* 0x0000040000047882 */ /* 0x000fe20000000000 */
[----:B------:R-:W-:Y:S02]  /*0190*/  ISETP.GE.U32.AND P1, PT, R8, 0x2, PT ;  /* 0x000000020800780c */ /* 0x000fe40003f26070 */
[----:B------:R-:W-:Y:S01]  /*01a0*/  ISETP.NE.AND P0, PT, R9, RZ, PT ;  /* 0x000000ff0900720c */ /* 0x000fe20003f05270 */
[----:B0-----:R-:W-:-:S06]  /*01b0*/  ULEA UR4, UR5, UR4, 0x18 ;  /* 0x0000000405047291 */ /* 0x001fcc000f8ec0ff */
[----:B------:R-:W-:-:S05]  /*01c0*/  LEA R7, R9, UR4, 0x3 ;  /* 0x0000000409077c11 */ /* 0x000fca000f8e18ff */
[----:B------:R0:W-:Y:S01]  /*01d0*/  STS.64 [R7], R2 ;  /* 0x0000000207007388 */ /* 0x0001e20000000a00 */
[----:B------:R-:W-:Y:S06]  /*01e0*/  BAR.SYNC.DEFER_BLOCKING 0x0 ;  /* 0x0000000000007b1d */ /* 0x000fec0000010000 */
[----:B------:R-:W-:Y:S05]  /*01f0*/  @!P1 BRA `(.L_x_3) ;  /* 0x00000000002c9947 */ /* 0x000fea0003800000 */
.L_x_4:
[----:B------:R-:W-:-:S04]  /*0200*/  SHF.R.U32.HI R6, RZ, 0x1, R8 ;  /* 0x00000001ff067819 */ /* 0x000fc80000011608 */
[----:B------:R-:W-:-:S13]  /*0210*/  ISETP.GE.U32.AND P1, PT, R9, R6, PT ;  /* 0x000000060900720c */ /* 0x000fda0003f26070 */
[----:B------:R-:W-:Y:S01]  /*0220*/  @!P1 IMAD R0, R6, 0x8, R7 ;  /* 0x0000000806009824 */ /* 0x000fe200078e0207 */
[----:B------:R-:W-:Y:S04]  /*0230*/  @!P1 LDS.64 R4, [R7] ;  /* 0x0000000007049984 */ /* 0x000fe80000000a00 */
[----:B0-----:R-:W0:Y:S02]  /*0240*/  @!P1 LDS.64 R2, [R0] ;  /* 0x0000000000029984 */ /* 0x001e240000000a00 */
[----:B0-----:R-:W-:-:S07]  /*0250*/  @!P1 DADD R2, R2, R4 ;  /* 0x0000000002029229 */ /* 0x001fce0000000004 */
[----:B------:R1:W-:Y:S01]  /*0260*/  @!P1 STS.64 [R7], R2 ;  /* 0x0000000207009388 */ /* 0x0003e20000000a00 */
[----:B------:R-:W-:Y:S01]  /*0270*/  BAR.SYNC.DEFER_BLOCKING 0x0 ;  /* 0x0000000000007b1d */ /* 0x000fe20000010000 */
[----:B------:R-:W-:Y:S01]  /*0280*/  ISETP.GT.U32.AND P1, PT, R8, 0x3, PT ;  /* 0x000000030800780c */ /* 0x000fe20003f24070 */
[----:B------:R-:W-:-:S12]  /*0290*/  IMAD.MOV.U32 R8, RZ, RZ, R6 ;  /* 0x000000ffff087224 */ /* 0x000fd800078e0006 */
[----:B-1----:R-:W-:Y:S05]  /*02a0*/  @P1 BRA `(.L_x_4) ;  /* 0xfffffffc00d41947 */ /* 0x002fea000383ffff */
.L_x_3:
[----:B------:R-:W-:Y:S05]  /*02b0*/  @P0 EXIT ;  /* 0x000000000000094d */ /* 0x000fea0003800000 */
[----:B------:R-:W1:Y:S01]  /*02c0*/  S2UR UR5, SR_CgaCtaId ;  /* 0x00000000000579c3 */ /* 0x000e620000008800 */
[----:B------:R-:W-:-:S07]  /*02d0*/  UMOV UR4, 0x400 ;  /* 0x0000040000047882 */ /* 0x000fce0000000000 */
[----:B------:R-:W2:Y:S01]  /*02e0*/  LDC.64 R4, c[0x0][0x388] ;  /* 0x0000e200ff047b82 */ /* 0x000ea20000000a00 */
[----:B-1----:R-:W-:Y:S01]  /*02f0*/  ULEA UR4, UR5, UR4, 0x18 ;  /* 0x0000000405047291 */ /* 0x002fe2000f8ec0ff */
[----:B--2---:R-:W-:-:S08]  /*0300*/  IMAD.WIDE.U32 R4, R10, 0x8, R4 ;  /* 0x000000080a047825 */ /* 0x004fd000078e0004 */
[----:B0-----:R-:W0:Y:S04]  /*0310*/  LDS.64 R2, [UR4] ;  /* 0x00000004ff027984 */ /* 0x001e280008000a00 */
[----:B0-----:R-:W-:Y:S01]  /*0320*/  STG.E.64 desc[UR6][R4.64], R2 ;  /* 0x0000000204007986 */ /* 0x001fe2000c101b06 */
[----:B------:R-:W-:Y:S05]  /*0330*/  EXIT ;  /* 0x000000000000794d */ /* 0x000fea0003800000 */
.L_x_5:
[----:B------:R-:W-:-:S00]  /*0340*/  BRA `(.L_x_5) ;  /* 0xfffffffc00fc7947 */ /* 0x000fc0000383ffff */
[----:B------:R-:W-:-:S00]  /*0350*/  NOP ;  /* 0x0000000000007918 */ /* 0x000fc00000000000 */
        /* <DEDUP_REMOVED lines=10> */
.L_x_6:


//--------------------- .nv.shared._Z11dsum_kernelPKdPdi --------------------------
	.section	.nv.shared._Z11dsum_kernelPKdPdi,"aw",@nobits
	.sectionflags	@""
	.align	8
.nv.shared._Z11dsum_kernelPKdPdi:
	.zero		3072


//--------------------- .nv.shared.reserved.0     --------------------------
	.section	.nv.shared.reserved.0,"aw",@nobits
	.weak		__nv_reservedSMEM_offset_0_alias
	.size		__nv_reservedSMEM_offset_0_alias, 0, 64
	.other		__nv_reservedSMEM_offset_0_alias,@"STO_CUDA_RESERVED_SHARED STV_DEFAULT"
__nv_reservedSMEM_offset_0_alias:
	.zero		0
	.zero		64


//--------------------- .nv.constant0._Z11dsum_kernelPKdPdi --------------------------
	.section	.nv.constant0._Z11dsum_kernelPKdPdi,"a",@progbits
	.sectionflags	@""
	.align	4
.nv.constant0._Z11dsum_kernelPKdPdi:
	.zero		916


//--------------------- SYMBOLS --------------------------

	.type		.nv.reservedSmem.offset0,@object
	.size		.nv.reservedSmem.offset0,0x4
	.type		.nv.reservedSmem.cap,@object
	.size		.nv.reservedSmem.cap,0x4
